//
// Generated by NVIDIA NVVM Compiler
//
// Compiler Build ID: CL-36424714
// Cuda compilation tools, release 13.0, V13.0.88
// Based on NVVM 20.0.0
//

.version 9.0
.target sm_100
.address_size 64

	// .globl	_Z4somaPiS_S_

.visible .entry _Z4somaPiS_S_(
	.param .u64 .ptr .align 1 _Z4somaPiS_S__param_0,
	.param .u64 .ptr .align 1 _Z4somaPiS_S__param_1,
	.param .u64 .ptr .align 1 _Z4somaPiS_S__param_2
)
{
	.reg .pred 	%p<2>;
	.reg .b32 	%r<8>;
	.reg .b64 	%rd<11>;

	ld.param.u64 	%rd1, [_Z4somaPiS_S__param_0];
	ld.param.u64 	%rd2, [_Z4somaPiS_S__param_1];
	ld.param.u64 	%rd3, [_Z4somaPiS_S__param_2];
	mov.u32 	%r2, %ctaid.x;
	mov.u32 	%r3, %ntid.x;
	mov.u32 	%r4, %tid.x;
	mad.lo.s32 	%r1, %r2, %r3, %r4;
	setp.gt.s32 	%p1, %r1, 9999;
	@%p1 bra 	$L__BB0_2;
	cvta.to.global.u64 	%rd4, %rd1;
	cvta.to.global.u64 	%rd5, %rd2;
	cvta.to.global.u64 	%rd6, %rd3;
	mul.wide.s32 	%rd7, %r1, 4;
	add.s64 	%rd8, %rd4, %rd7;
	ld.global.u32 	%r5, [%rd8];
	add.s64 	%rd9, %rd5, %rd7;
	ld.global.u32 	%r6, [%rd9];
	add.s32 	%r7, %r6, %r5;
	add.s64 	%rd10, %rd6, %rd7;
	st.global.u32 	[%rd10], %r7;
$L__BB0_2:
	ret;

}


// ===== COMPILED SASS (sm_100) =====

	.target	sm_100

	.elftype	@"ET_EXEC"


//--------------------- .note.nv.tkinfo           --------------------------
	.section	.note.nv.tkinfo,"",@"SHT_NOTE"
	.sectionflags	@"SHF_NOTE_NV_TKINFO"
	.tkinfo
        /*0018*/ 	.word	0x00000002
        /*0030*/ 	.string	""
        /*0030*/ 	.string	"ptxas"
        /*0030*/ 	.string	"Cuda compilation tools, release 13.0, V13.0.88"
        /*0030*/ 	.string	"Build cuda_13.0.r13.0/compiler.36424714_0"
        /*0030*/ 	.string	"-arch sm_100 -m 64 "



//--------------------- .note.nv.cuinfo           --------------------------
	.section	.note.nv.cuinfo,"",@"SHT_NOTE"
	.sectionflags	@"SHF_NOTE_NV_CUINFO"
        /*0018*/ 	.short	0x0002
        /*001a*/ 	.short	0x0064
        /*001c*/ 	.short	0x0082
	.zero		2


//--------------------- .nv.info                  --------------------------
	.section	.nv.info,"",@"SHT_CUDA_INFO"
	.align	4


	//----- nvinfo : EIATTR_REGCOUNT
	.align		4
        /*0000*/ 	.byte	0x04, 0x2f
        /*0002*/ 	.short	(.L_1 - .L_0)
	.align		4
.L_0:
        /*0004*/ 	.word	index@(_Z4somaPiS_S_)
        /*0008*/ 	.word	0x0000000c


	//----- nvinfo : EIATTR_FRAME_SIZE
	.align		4
.L_1:
        /*000c*/ 	.byte	0x04, 0x11
        /*000e*/ 	.short	(.L_3 - .L_2)
	.align		4
.L_2:
        /*0010*/ 	.word	index@(_Z4somaPiS_S_)
        /*0014*/ 	.word	0x00000000


	//----- nvinfo : EIATTR_MIN_STACK_SIZE
	.align		4
.L_3:
        /*0018*/ 	.byte	0x04, 0x12
        /*001a*/ 	.short	(.L_5 - .L_4)
	.align		4
.L_4:
        /*001c*/ 	.word	index@(_Z4somaPiS_S_)
        /*0020*/ 	.word	0x00000000
.L_5:


//--------------------- .nv.compat                --------------------------
	.section	.nv.compat,"",@"SHT_CUDA_COMPAT_INFO"
	.align	4
        /*0000*/ 	.byte	0x02, 0x09, 0x00, 0x00, 0x02, 0x02, 0x01, 0x00, 0x02, 0x05, 0x05, 0x00, 0x03, 0x07, 0x01, 0x01
        /*0010*/ 	.byte	0x02, 0x03, 0x00, 0x00, 0x02, 0x06, 0x01, 0x00, 0x04, 0x0b, 0x08, 0x00, 0x09, 0x00, 0x00, 0x00
        /*0020*/ 	.byte	0x00, 0x00, 0x00, 0x00


//--------------------- .nv.info._Z4somaPiS_S_    --------------------------
	.section	.nv.info._Z4somaPiS_S_,"",@"SHT_CUDA_INFO"
	.sectionflags	@""
	.align	4


	//----- nvinfo : EIATTR_CUDA_API_VERSION
	.align		4
        /*0000*/ 	.byte	0x04, 0x37
        /*0002*/ 	.short	(.L_7 - .L_6)
.L_6:
        /*0004*/ 	.word	0x00000082


	//----- nvinfo : EIATTR_KPARAM_INFO
	.align		4
.L_7:
        /*0008*/ 	.byte	0x04, 0x17
        /*000a*/ 	.short	(.L_9 - .L_8)
.L_8:
        /*000c*/ 	.word	0x00000000
        /*0010*/ 	.short	0x0002
        /*0012*/ 	.short	0x0010
        /*0014*/ 	.byte	0x00, 0xf5, 0x21, 0x00


	//----- nvinfo : EIATTR_KPARAM_INFO
	.align		4
.L_9:
        /*0018*/ 	.byte	0x04, 0x17
        /*001a*/ 	.short	(.L_11 - .L_10)
.L_10:
        /*001c*/ 	.word	0x00000000
        /*0020*/ 	.short	0x0001
        /*0022*/ 	.short	0x0008
        /*0024*/ 	.byte	0x00, 0xf5, 0x21, 0x00


	//----- nvinfo : EIATTR_KPARAM_INFO
	.align		4
.L_11:
        /*0028*/ 	.byte	0x04, 0x17
        /*002a*/ 	.short	(.L_13 - .L_12)
.L_12:
        /*002c*/ 	.word	0x00000000
        /*0030*/ 	.short	0x0000
        /*0032*/ 	.short	0x0000
        /*0034*/ 	.byte	0x00, 0xf5, 0x21, 0x00


	//----- nvinfo : EIATTR_SPARSE_MMA_MASK
	.align		4
.L_13:
        /*0038*/ 	.byte	0x03, 0x50
        /*003a*/ 	.short	0x0000


	//----- nvinfo : EIATTR_MAXREG_COUNT
	.align		4
        /*003c*/ 	.byte	0x03, 0x1b
        /*003e*/ 	.short	0x00ff


	//----- nvinfo : EIATTR_MERCURY_ISA_VERSION
	.align		4
        /*0040*/ 	.byte	0x03, 0x5f
        /*0042*/ 	.short	0x0101


	//----- nvinfo : EIATTR_VRC_CTA_INIT_COUNT
	.align		4
        /*0044*/ 	.byte	0x02, 0x4a
	.zero		1
	.zero		1


	//----- nvinfo : EIATTR_EXIT_INSTR_OFFSETS
	.align		4
        /*0048*/ 	.byte	0x04, 0x1c
        /*004a*/ 	.short	(.L_15 - .L_14)


	//   ....[0]....
.L_14:
        /*004c*/ 	.word	0x00000060


	//   ....[1]....
        /*0050*/ 	.word	0x00000120


	//----- nvinfo : EIATTR_CBANK_PARAM_SIZE
	.align		4
.L_15:
        /*0054*/ 	.byte	0x03, 0x19
        /*0056*/ 	.short	0x0018


	//----- nvinfo : EIATTR_PARAM_CBANK
	.align		4
        /*0058*/ 	.byte	0x04, 0x0a
        /*005a*/ 	.short	(.L_17 - .L_16)
	.align		4
.L_16:
        /*005c*/ 	.word	index@(.nv.constant0._Z4somaPiS_S_)
        /*0060*/ 	.short	0x0380
        /*0062*/ 	.short	0x0018


	//----- nvinfo : EIATTR_SW_WAR
	.align		4
.L_17:
        /*0064*/ 	.byte	0x04, 0x36
        /*0066*/ 	.short	(.L_19 - .L_18)
.L_18:
        /*0068*/ 	.word	0x00000008
.L_19:


//--------------------- .nv.callgraph             --------------------------
	.section	.nv.callgraph,"",@"SHT_CUDA_CALLGRAPH"
	.align	4
	.sectionentsize	8
	.align		4
        /*0000*/ 	.word	0x00000000
	.align		4
        /*0004*/ 	.word	0xffffffff
	.align		4
        /*0008*/ 	.word	0x00000000
	.align		4
        /*000c*/ 	.word	0xfffffffe
	.align		4
        /*0010*/ 	.word	0x00000000
	.align		4
        /*0014*/ 	.word	0xfffffffd
	.align		4
        /*0018*/ 	.word	0x00000000
	.align		4
        /*001c*/ 	.word	0xfffffffc


//--------------------- .text._Z4somaPiS_S_       --------------------------
	.section	.text._Z4somaPiS_S_,"ax",@progbits
	.align	128
        .global         _Z4somaPiS_S_
        .type           _Z4somaPiS_S_,@function
        .size           _Z4somaPiS_S_,(.L_x_1 - _Z4somaPiS_S_)
        .other          _Z4somaPiS_S_,@"STO_CUDA_ENTRY STV_DEFAULT"
_Z4somaPiS_S_:
.text._Z4somaPiS_S_:
[----:B------:R-:W-:Y:S01]  /*0000*/  LDC R1, c[0x0][0x37c] ;  /* 0x0000df00ff017b82 */ /* 0x000fe20000000800 */
[----:B------:R-:W0:Y:S07]  /*0010*/  S2R R0, SR_TID.X ;  /* 0x0000000000007919 */ /* 0x000e2e0000002100 */
[----:B------:R-:W0:Y:S08]  /*0020*/  S2UR UR4, SR_CTAID.X ;  /* 0x00000000000479c3 */ /* 0x000e300000002500 */
[----:B------:R-:W0:Y:S02]  /*0030*/  LDC R9, c[0x0][0x360] ;  /* 0x0000d800ff097b82 */ /* 0x000e240000000800 */
[----:B0-----:R-:W-:-:S05]  /*0040*/  IMAD R9, R9, UR4, R0 ;  /* 0x0000000409097c24 */ /* 0x001fca000f8e0200 */
[----:B------:R-:W-:-:S13]  /*0050*/  ISETP.GT.AND P0, PT, R9, 0x270f, PT ;  /* 0x0000270f0900780c */ /* 0x000fda0003f04270 */
[----:B------:R-:W-:Y:S05]  /*0060*/  @P0 EXIT ;  /* 0x000000000000094d */ /* 0x000fea0003800000 */
[----:B------:R-:W0:Y:S01]  /*0070*/  LDC.64 R2, c[0x0][0x380] ;  /* 0x0000e000ff027b82 */ /* 0x000e220000000a00 */
[----:B------:R-:W1:Y:S07]  /*0080*/  LDCU.64 UR4, c[0x0][0x358] ;  /* 0x00006b00ff0477ac */ /* 0x000e6e0008000a00 */
[----:B------:R-:W2:Y:S08]  /*0090*/  LDC.64 R4, c[0x0][0x388] ;  /* 0x0000e200ff047b82 */ /* 0x000eb00000000a00 */
[----:B------:R-:W3:Y:S01]  /*00a0*/  LDC.64 R6, c[0x0][0x390] ;  /* 0x0000e400ff067b82 */ /* 0x000ee20000000a00 */
[----:B0-----:R-:W-:-:S06]  /*00b0*/  IMAD.WIDE R2, R9, 0x4, R2 ;  /* 0x0000000409027825 */ /* 0x001fcc00078e0202 */
[----:B-1----:R-:W4:Y:S01]  /*00c0*/  LDG.E R2, desc[UR4][R2.64] ;  /* 0x0000000402027981 */ /* 0x002f22000c1e1900 */
[----:B--2---:R-:W-:-:S06]  /*00d0*/  IMAD.WIDE R4, R9, 0x4, R4 ;  /* 0x0000000409047825 */ /* 0x004fcc00078e0204 */
[----:B------:R-:W4:Y:S01]  /*00e0*/  LDG.E R5, desc[UR4][R4.64] ;  /* 0x0000000404057981 */ /* 0x000f22000c1e1900 */
[----:B---3--:R-:W-:Y:S01]  /*00f0*/  IMAD.WIDE R6, R9, 0x4, R6 ;  /* 0x0000000409067825 */ /* 0x008fe200078e0206 */
[----:B----4-:R-:W-:-:S05]  /*0100*/  IADD3 R9, PT, PT, R2, R5, RZ ;  /* 0x0000000502097210 */ /* 0x010fca0007ffe0ff */
[----:B------:R-:W-:Y:S01]  /*0110*/  STG.E desc[UR4][R6.64], R9 ;  /* 0x0000000906007986 */ /* 0x000fe2000c101904 */
[----:B------:R-:W-:Y:S05]  /*0120*/  EXIT ;  /* 0x000000000000794d */ /* 0x000fea0003800000 */
.L_x_0:
[----:B------:R-:W-:-:S00]  /*0130*/  BRA `(.L_x_0) ;  /* 0xfffffffc00fc7947 */ /* 0x000fc0000383ffff */
[----:B------:R-:W-:-:S00]  /*0140*/  NOP ;  /* 0x0000000000007918 */ /* 0x000fc00000000000 */
        /* <DEDUP_REMOVED lines=11> */
.L_x_1:


//--------------------- .nv.shared.reserved.0     --------------------------
	.section	.nv.shared.reserved.0,"aw",@nobits
	.weak		__nv_reservedSMEM_offset_0_alias
	.size		__nv_reservedSMEM_offset_0_alias, 0, 64
	.other		__nv_reservedSMEM_offset_0_alias,@"STO_CUDA_RESERVED_SHARED STV_DEFAULT"
__nv_reservedSMEM_offset_0_alias:
	.zero		0
	.zero		64


//--------------------- .nv.constant0._Z4somaPiS_S_ --------------------------
	.section	.nv.constant0._Z4somaPiS_S_,"a",@progbits
	.sectionflags	@""
	.align	4
.nv.constant0._Z4somaPiS_S_:
	.zero		920


//--------------------- SYMBOLS --------------------------

	.type		.nv.reservedSmem.offset0,@object
	.size		.nv.reservedSmem.offset0,0x4
